	.headerflags	@"EF_CUDA_TEXMODE_UNIFIED EF_CUDA_64BIT_ADDRESS EF_CUDA_ACCELERATORS EF_CUDA_SM90 EF_CUDA_VIRTUAL_SM(EF_CUDA_SM90)"
	.elftype	@"ET_EXEC"


//--------------------- .nv.info                  --------------------------
	.section	.nv.info,"",@"SHT_CUDA_INFO"
	.align	4


	//----- nvinfo : EIATTR_REGCOUNT
	.align		4
        /*0000*/ 	.byte	0x04, 0x2f
        /*0002*/ 	.short	(.L_1 - .L_0)
	.align		4
.L_0:
        /*0004*/ 	.word	index@(triton_poi_fused_clamp_pow_sub_0)
        /*0008*/ 	.word	0x0000000a


	//----- nvinfo : EIATTR_MIN_STACK_SIZE
	.align		4
.L_1:
        /*000c*/ 	.byte	0x04, 0x12
        /*000e*/ 	.short	(.L_3 - .L_2)
	.align		4
.L_2:
        /*0010*/ 	.word	index@(triton_poi_fused_clamp_pow_sub_0)
        /*0014*/ 	.word	0x00000000


	//----- nvinfo : EIATTR_FRAME_SIZE
	.align		4
.L_3:
        /*0018*/ 	.byte	0x04, 0x11
        /*001a*/ 	.short	(.L_5 - .L_4)
	.align		4
.L_4:
        /*001c*/ 	.word	index@(triton_poi_fused_clamp_pow_sub_0)
        /*0020*/ 	.word	0x00000000


	//----- nvinfo : EIATTR_MIN_STACK_SIZE
	.align		4
.L_5:
        /*0024*/ 	.byte	0x04, 0x12
        /*0026*/ 	.short	(.L_7 - .L_6)
	.align		4
.L_6:
        /*0028*/ 	.word	index@(triton_poi_fused_clamp_pow_sub_0)
        /*002c*/ 	.word	0x00000000
.L_7:


//--------------------- .nv.info.triton_poi_fused_clamp_pow_sub_0 --------------------------
	.section	.nv.info.triton_poi_fused_clamp_pow_sub_0,"",@"SHT_CUDA_INFO"
	.sectionflags	@""
	.align	4


	//----- nvinfo : EIATTR_CUDA_API_VERSION
	.align		4
        /*0000*/ 	.byte	0x04, 0x37
        /*0002*/ 	.short	(.L_9 - .L_8)
.L_8:
        /*0004*/ 	.word	0x0000007c


	//----- nvinfo : EIATTR_KPARAM_INFO
	.align		4
.L_9:
        /*0008*/ 	.byte	0x04, 0x17
        /*000a*/ 	.short	(.L_11 - .L_10)
.L_10:
        /*000c*/ 	.word	0x00000000
        /*0010*/ 	.short	0x0002
        /*0012*/ 	.short	0x0010
        /*0014*/ 	.byte	0x00, 0xf0, 0x11, 0x00


	//----- nvinfo : EIATTR_KPARAM_INFO
	.align		4
.L_11:
        /*0018*/ 	.byte	0x04, 0x17
        /*001a*/ 	.short	(.L_13 - .L_12)
.L_12:
        /*001c*/ 	.word	0x00000000
        /*0020*/ 	.short	0x0001
        /*0022*/ 	.short	0x0008
        /*0024*/ 	.byte	0x00, 0xf4, 0x21, 0x00


	//----- nvinfo : EIATTR_KPARAM_INFO
	.align		4
.L_13:
        /*0028*/ 	.byte	0x04, 0x17
        /*002a*/ 	.short	(.L_15 - .L_14)
.L_14:
        /*002c*/ 	.word	0x00000000
        /*0030*/ 	.short	0x0000
        /*0032*/ 	.short	0x0000
        /*0034*/ 	.byte	0x00, 0xf4, 0x21, 0x00


	//----- nvinfo : EIATTR_SPARSE_MMA_MASK
	.align		4
.L_15:
        /*0038*/ 	.byte	0x03, 0x50
        /*003a*/ 	.short	0x0000


	//----- nvinfo : EIATTR_MAXREG_COUNT
	.align		4
        /*003c*/ 	.byte	0x03, 0x1b
        /*003e*/ 	.short	0x00ff


	//----- nvinfo : EIATTR_EXIT_INSTR_OFFSETS
	.align		4
        /*0040*/ 	.byte	0x04, 0x1c
        /*0042*/ 	.short	(.L_17 - .L_16)


	//   ....[0]....
.L_16:
        /*0044*/ 	.word	0x00000130


	//   ....[1]....
        /*0048*/ 	.word	0x00000150


	//----- nvinfo : EIATTR_REQNTID
	.align		4
.L_17:
        /*004c*/ 	.byte	0x04, 0x10
        /*004e*/ 	.short	(.L_19 - .L_18)
.L_18:
        /*0050*/ 	.word	0x00000020
        /*0054*/ 	.word	0x00000001
        /*0058*/ 	.word	0x00000001


	//----- nvinfo : EIATTR_CBANK_PARAM_SIZE
	.align		4
.L_19:
        /*005c*/ 	.byte	0x03, 0x19
        /*005e*/ 	.short	0x0014


	//----- nvinfo : EIATTR_PARAM_CBANK
	.align		4
        /*0060*/ 	.byte	0x04, 0x0a
        /*0062*/ 	.short	(.L_21 - .L_20)
	.align		4
.L_20:
        /*0064*/ 	.word	index@(.nv.constant0.triton_poi_fused_clamp_pow_sub_0)
        /*0068*/ 	.short	0x0210
        /*006a*/ 	.short	0x0014


	//----- nvinfo : EIATTR_SW_WAR
	.align		4
.L_21:
        /*006c*/ 	.byte	0x04, 0x36
        /*006e*/ 	.short	(.L_23 - .L_22)
.L_22:
        /*0070*/ 	.word	0x00000008
.L_23:


//--------------------- .nv.callgraph             --------------------------
	.section	.nv.callgraph,"",@"SHT_CUDA_CALLGRAPH"
	.align	4
	.sectionentsize	8
	.align		4
        /*0000*/ 	.word	0x00000000
	.align		4
        /*0004*/ 	.word	0xffffffff
	.align		4
        /*0008*/ 	.word	0x00000000
	.align		4
        /*000c*/ 	.word	0xfffffffe
	.align		4
        /*0010*/ 	.word	0x00000000
	.align		4
        /*0014*/ 	.word	0xfffffffd
	.align		4
        /*0018*/ 	.word	0x00000000
	.align		4
        /*001c*/ 	.word	0xfffffffc


//--------------------- .text.triton_poi_fused_clamp_pow_sub_0 --------------------------
	.section	.text.triton_poi_fused_clamp_pow_sub_0,"ax",@progbits
	.align	128
        .global         triton_poi_fused_clamp_pow_sub_0
        .type           triton_poi_fused_clamp_pow_sub_0,@function
        .size           triton_poi_fused_clamp_pow_sub_0,(.L_x_1 - triton_poi_fused_clamp_pow_sub_0)
        .other          triton_poi_fused_clamp_pow_sub_0,@"STO_CUDA_ENTRY STV_DEFAULT"
triton_poi_fused_clamp_pow_sub_0:
.text.triton_poi_fused_clamp_pow_sub_0:
[----:B------:R-:W0:Y:S02]  /*0000*/  LDC R1, c[0x0][0x28] ;  /* 0x00000a00ff017b82 */ /* 0x000e240000000800 */
[----:B------:R-:W1:Y:S01]  /*0010*/  S2R R6, SR_TID.X ;  /* 0x0000000000067919 */ /* 0x000e620000002100 */
[----:B------:R-:W2:Y:S01]  /*0020*/  LDC.64 R2, c[0x0][0x210] ;  /* 0x00008400ff027b82 */ /* 0x000ea20000000a00 */
[----:B------:R-:W-:Y:S01]  /*0030*/  ULDC.64 UR4, c[0x0][0x208] ;  /* 0x0000820000047ab9 */ /* 0x000fe20000000a00 */
[----:B------:R-:W3:Y:S06]  /*0040*/  S2R R7, SR_CTAID.X ;  /* 0x0000000000077919 */ /* 0x000eec0000002500 */
[----:B------:R-:W4:Y:S01]  /*0050*/  LDC.64 R4, c[0x0][0x218] ;  /* 0x00008600ff047b82 */ /* 0x000f220000000a00 */
[----:B-1----:R-:W-:-:S05]  /*0060*/  LOP3.LUT R0, R6, 0xf, RZ, 0xc0, !PT ;  /* 0x0000000f06007812 */ /* 0x002fca00078ec0ff */
[----:B---3--:R-:W-:Y:S02]  /*0070*/  IMAD R7, R7, 0x10, R0 ;  /* 0x0000001007077824 */ /* 0x008fe400078e0200 */
[----:B------:R-:W-:Y:S02]  /*0080*/  IMAD.MOV.U32 R0, RZ, RZ, RZ ;  /* 0x000000ffff007224 */ /* 0x000fe400078e00ff */
[C---:B--2---:R-:W-:Y:S01]  /*0090*/  IMAD.WIDE R2, R7.reuse, 0x4, R2 ;  /* 0x0000000407027825 */ /* 0x044fe200078e0202 */
[----:B------:R-:W-:-:S13]  /*00a0*/  ISETP.GE.AND P0, PT, R7, 0x10, PT ;  /* 0x000000100700780c */ /* 0x000fda0003f06270 */
[----:B------:R-:W2:Y:S01]  /*00b0*/  @!P0 LDG.E R0, desc[UR4][R2.64] ;  /* 0x0000000402008981 */ /* 0x000ea2000c1e1900 */
[----:B------:R-:W-:Y:S01]  /*00c0*/  LOP3.LUT P0, RZ, R6, 0x10, RZ, 0xc0, !PT ;  /* 0x0000001006ff7812 */ /* 0x000fe2000780c0ff */
[----:B----4-:R-:W-:-:S03]  /*00d0*/  IMAD.WIDE R4, R7, 0x4, R4 ;  /* 0x0000000407047825 */ /* 0x010fc600078e0204 */
[----:B------:R-:W-:Y:S02]  /*00e0*/  ISETP.LT.AND P0, PT, R7, 0x10, !P0 ;  /* 0x000000100700780c */ /* 0x000fe40004701270 */
[C---:B--2---:R-:W-:Y:S02]  /*00f0*/  FSETP.GT.AND P1, PT, R0.reuse, 3.814697265625e-06, PT ;  /* 0x368000000000780b */ /* 0x044fe40003f24000 */
[----:B------:R-:W-:-:S11]  /*0100*/  FSETP.NAN.AND P2, PT, R0, R0, PT ;  /* 0x000000000000720b */ /* 0x000fd60003f48000 */
[----:B------:R-:W-:-:S05]  /*0110*/  @!P1 FSEL R0, R0, 3.814697265625e-06, P2 ;  /* 0x3680000000009808 */ /* 0x000fca0001000000 */
[----:B------:R-:W-:Y:S01]  /*0120*/  FFMA R7, R0, R0, -1.4551915228366851807e-11 ;  /* 0xad80000000077423 */ /* 0x000fe20000000000 */
[----:B------:R-:W-:Y:S06]  /*0130*/  @!P0 EXIT ;  /* 0x000000000000894d */ /* 0x000fec0003800000 */
[----:B------:R-:W-:Y:S01]  /*0140*/  STG.E desc[UR4][R4.64], R7 ;  /* 0x0000000704007986 */ /* 0x000fe2000c101904 */
[----:B------:R-:W-:Y:S05]  /*0150*/  EXIT ;  /* 0x000000000000794d */ /* 0x000fea0003800000 */
.L_x_0:
[----:B------:R-:W-:-:S00]  /*0160*/  BRA `(.L_x_0) ;  /* 0xfffffffc00fc7947 */ /* 0x000fc0000383ffff */
[----:B------:R-:W-:-:S00]  /*0170*/  NOP ;  /* 0x0000000000007918 */ /* 0x000fc00000000000 */
        /* <DEDUP_REMOVED lines=8> */
.L_x_1:


//--------------------- .nv.constant0.triton_poi_fused_clamp_pow_sub_0 --------------------------
	.section	.nv.constant0.triton_poi_fused_clamp_pow_sub_0,"a",@progbits
	.sectionflags	@""
	.align	4
.nv.constant0.triton_poi_fused_clamp_pow_sub_0:
	.zero		548
